	.headerflags	@"EF_CUDA_TEXMODE_UNIFIED EF_CUDA_64BIT_ADDRESS EF_CUDA_ACCELERATORS EF_CUDA_SM90 EF_CUDA_VIRTUAL_SM(EF_CUDA_SM90)"
	.elftype	@"ET_EXEC"


//--------------------- .nv.info                  --------------------------
	.section	.nv.info,"",@"SHT_CUDA_INFO"
	.align	4


	//----- nvinfo : EIATTR_REGCOUNT
	.align		4
        /*0000*/ 	.byte	0x04, 0x2f
        /*0002*/ 	.short	(.L_3 - .L_2)
	.align		4
.L_2:
        /*0004*/ 	.word	index@(triton_poi_fused__native_batch_norm_legit_no_training_relu_22)
        /*0008*/ 	.word	0x00000011


	//----- nvinfo : EIATTR_MIN_STACK_SIZE
	.align		4
.L_3:
        /*000c*/ 	.byte	0x04, 0x12
        /*000e*/ 	.short	(.L_5 - .L_4)
	.align		4
.L_4:
        /*0010*/ 	.word	index@(triton_poi_fused__native_batch_norm_legit_no_training_relu_22)
        /*0014*/ 	.word	0x00000000


	//----- nvinfo : EIATTR_FRAME_SIZE
	.align		4
.L_5:
        /*0018*/ 	.byte	0x04, 0x11
        /*001a*/ 	.short	(.L_7 - .L_6)
	.align		4
.L_6:
        /*001c*/ 	.word	index@(triton_poi_fused__native_batch_norm_legit_no_training_relu_22)
        /*0020*/ 	.word	0x00000000


	//----- nvinfo : EIATTR_MIN_STACK_SIZE
	.align		4
.L_7:
        /*0024*/ 	.byte	0x04, 0x12
        /*0026*/ 	.short	(.L_9 - .L_8)
	.align		4
.L_8:
        /*0028*/ 	.word	index@(triton_poi_fused__native_batch_norm_legit_no_training_relu_22)
        /*002c*/ 	.word	0x00000000
.L_9:


//--------------------- .nv.info.triton_poi_fused__native_batch_norm_legit_no_training_relu_22 --------------------------
	.section	.nv.info.triton_poi_fused__native_batch_norm_legit_no_training_relu_22,"",@"SHT_CUDA_INFO"
	.sectionflags	@""
	.align	4


	//----- nvinfo : EIATTR_CUDA_API_VERSION
	.align		4
        /*0000*/ 	.byte	0x04, 0x37
        /*0002*/ 	.short	(.L_11 - .L_10)
.L_10:
        /*0004*/ 	.word	0x0000007c


	//----- nvinfo : EIATTR_KPARAM_INFO
	.align		4
.L_11:
        /*0008*/ 	.byte	0x04, 0x17
        /*000a*/ 	.short	(.L_13 - .L_12)
.L_12:
        /*000c*/ 	.word	0x00000000
        /*0010*/ 	.short	0x0006
        /*0012*/ 	.short	0x0030
        /*0014*/ 	.byte	0x00, 0xf0, 0x11, 0x00


	//----- nvinfo : EIATTR_KPARAM_INFO
	.align		4
.L_13:
        /*0018*/ 	.byte	0x04, 0x17
        /*001a*/ 	.short	(.L_15 - .L_14)
.L_14:
        /*001c*/ 	.word	0x00000000
        /*0020*/ 	.short	0x0005
        /*0022*/ 	.short	0x0028
        /*0024*/ 	.byte	0x00, 0xf4, 0x21, 0x00


	//----- nvinfo : EIATTR_KPARAM_INFO
	.align		4
.L_15:
        /*0028*/ 	.byte	0x04, 0x17
        /*002a*/ 	.short	(.L_17 - .L_16)
.L_16:
        /*002c*/ 	.word	0x00000000
        /*0030*/ 	.short	0x0004
        /*0032*/ 	.short	0x0020
        /*0034*/ 	.byte	0x00, 0xf4, 0x21, 0x00


	//----- nvinfo : EIATTR_KPARAM_INFO
	.align		4
.L_17:
        /*0038*/ 	.byte	0x04, 0x17
        /*003a*/ 	.short	(.L_19 - .L_18)
.L_18:
        /*003c*/ 	.word	0x00000000
        /*0040*/ 	.short	0x0003
        /*0042*/ 	.short	0x0018
        /*0044*/ 	.byte	0x00, 0xf4, 0x21, 0x00


	//----- nvinfo : EIATTR_KPARAM_INFO
	.align		4
.L_19:
        /*0048*/ 	.byte	0x04, 0x17
        /*004a*/ 	.short	(.L_21 - .L_20)
.L_20:
        /*004c*/ 	.word	0x00000000
        /*0050*/ 	.short	0x0002
        /*0052*/ 	.short	0x0010
        /*0054*/ 	.byte	0x00, 0xf4, 0x21, 0x00


	//----- nvinfo : EIATTR_KPARAM_INFO
	.align		4
.L_21:
        /*0058*/ 	.byte	0x04, 0x17
        /*005a*/ 	.short	(.L_23 - .L_22)
.L_22:
        /*005c*/ 	.word	0x00000000
        /*0060*/ 	.short	0x0001
        /*0062*/ 	.short	0x0008
        /*0064*/ 	.byte	0x00, 0xf4, 0x21, 0x00


	//----- nvinfo : EIATTR_KPARAM_INFO
	.align		4
.L_23:
        /*0068*/ 	.byte	0x04, 0x17
        /*006a*/ 	.short	(.L_25 - .L_24)
.L_24:
        /*006c*/ 	.word	0x00000000
        /*0070*/ 	.short	0x0000
        /*0072*/ 	.short	0x0000
        /*0074*/ 	.byte	0x00, 0xf4, 0x21, 0x00


	//----- nvinfo : EIATTR_SPARSE_MMA_MASK
	.align		4
.L_25:
        /*0078*/ 	.byte	0x03, 0x50
        /*007a*/ 	.short	0x0000


	//----- nvinfo : EIATTR_MAXREG_COUNT
	.align		4
        /*007c*/ 	.byte	0x03, 0x1b
        /*007e*/ 	.short	0x00ff


	//----- nvinfo : EIATTR_EXIT_INSTR_OFFSETS
	.align		4
        /*0080*/ 	.byte	0x04, 0x1c
        /*0082*/ 	.short	(.L_27 - .L_26)


	//   ....[0]....
.L_26:
        /*0084*/ 	.word	0x00000370


	//----- nvinfo : EIATTR_REQNTID
	.align		4
.L_27:
        /*0088*/ 	.byte	0x04, 0x10
        /*008a*/ 	.short	(.L_29 - .L_28)
.L_28:
        /*008c*/ 	.word	0x00000100
        /*0090*/ 	.word	0x00000001
        /*0094*/ 	.word	0x00000001


	//----- nvinfo : EIATTR_CBANK_PARAM_SIZE
	.align		4
.L_29:
        /*0098*/ 	.byte	0x03, 0x19
        /*009a*/ 	.short	0x0034


	//----- nvinfo : EIATTR_PARAM_CBANK
	.align		4
        /*009c*/ 	.byte	0x04, 0x0a
        /*009e*/ 	.short	(.L_31 - .L_30)
	.align		4
.L_30:
        /*00a0*/ 	.word	index@(.nv.constant0.triton_poi_fused__native_batch_norm_legit_no_training_relu_22)
        /*00a4*/ 	.short	0x0210
        /*00a6*/ 	.short	0x0034


	//----- nvinfo : EIATTR_SW_WAR
	.align		4
.L_31:
        /*00a8*/ 	.byte	0x04, 0x36
        /*00aa*/ 	.short	(.L_33 - .L_32)
.L_32:
        /*00ac*/ 	.word	0x00000008
.L_33:


//--------------------- .nv.callgraph             --------------------------
	.section	.nv.callgraph,"",@"SHT_CUDA_CALLGRAPH"
	.align	4
	.sectionentsize	8
	.align		4
        /*0000*/ 	.word	0x00000000
	.align		4
        /*0004*/ 	.word	0xffffffff
	.align		4
        /*0008*/ 	.word	0x00000000
	.align		4
        /*000c*/ 	.word	0xfffffffe
	.align		4
        /*0010*/ 	.word	0x00000000
	.align		4
        /*0014*/ 	.word	0xfffffffd
	.align		4
        /*0018*/ 	.word	0x00000000
	.align		4
        /*001c*/ 	.word	0xfffffffc


//--------------------- .nv.constant4             --------------------------
	.section	.nv.constant4,"a",@progbits
	.align	8
	.align		8
.nv.constant4:
        /*0000*/ 	.dword	_$_str
	.align		8
        /*0008*/ 	.dword	_$_str_$_2


//--------------------- .text.triton_poi_fused__native_batch_norm_legit_no_training_relu_22 --------------------------
	.section	.text.triton_poi_fused__native_batch_norm_legit_no_training_relu_22,"ax",@progbits
	.align	128
        .global         triton_poi_fused__native_batch_norm_legit_no_training_relu_22
        .type           triton_poi_fused__native_batch_norm_legit_no_training_relu_22,@function
        .size           triton_poi_fused__native_batch_norm_legit_no_training_relu_22,(.L_x_1 - triton_poi_fused__native_batch_norm_legit_no_training_relu_22)
        .other          triton_poi_fused__native_batch_norm_legit_no_training_relu_22,@"STO_CUDA_ENTRY STV_DEFAULT"
triton_poi_fused__native_batch_norm_legit_no_training_relu_22:
.text.triton_poi_fused__native_batch_norm_legit_no_training_relu_22:
[----:B------:R-:W-:Y:S01]  /*0000*/  LDC R1, c[0x0][0x28] ;  /* 0x00000a00ff017b82 */ /* 0x000fe20000000800 */
[----:B------:R-:W1:Y:S01]  /*0010*/  S2R R0, SR_TID.X ;  /* 0x0000000000007919 */ /* 0x000e620000002100 */
[----:B------:R-:W-:-:S06]  /*0020*/  HFMA2.MMA R2, -RZ, RZ, 0, 0 ;  /* 0x00000000ff027435 */ /* 0x000fcc00000001ff */
[----:B------:R-:W2:Y:S01]  /*0030*/  LDC.64 R6, c[0x0][0x220] ;  /* 0x00008800ff067b82 */ /* 0x000ea20000000a00 */
[----:B------:R-:W-:Y:S01]  /*0040*/  ULDC.64 UR4, c[0x0][0x208] ;  /* 0x0000820000047ab9 */ /* 0x000fe20000000a00 */
[----:B------:R-:W3:Y:S06]  /*0050*/  S2R R5, SR_CTAID.X ;  /* 0x0000000000057919 */ /* 0x000eec0000002500 */
[----:B------:R-:W4:Y:S08]  /*0060*/  LDC.64 R8, c[0x0][0x228] ;  /* 0x00008a00ff087b82 */ /* 0x000f300000000a00 */
[----:B------:R-:W5:Y:S01]  /*0070*/  LDC.64 R10, c[0x0][0x230] ;  /* 0x00008c00ff0a7b82 */ /* 0x000f620000000a00 */
[----:B-1----:R-:W-:-:S02]  /*0080*/  SHF.L.U32 R0, R0, 0x1, RZ ;  /* 0x0000000100007819 */ /* 0x002fc400000006ff */
[----:B---3--:R-:W-:Y:S02]  /*0090*/  SHF.R.S32.HI R3, RZ, 0x16, R5 ;  /* 0x00000016ff037819 */ /* 0x008fe40000011405 */
[----:B------:R-:W-:Y:S02]  /*00a0*/  LOP3.LUT R0, R0, 0x1fe, RZ, 0xc0, !PT ;  /* 0x000001fe00007812 */ /* 0x000fe400078ec0ff */
[----:B------:R-:W-:Y:S02]  /*00b0*/  SGXT R3, R3, 0x1 ;  /* 0x000000010303781a */ /* 0x000fe40000000200 */
[----:B------:R-:W-:-:S04]  /*00c0*/  LEA R0, R5, R0, 0x9 ;  /* 0x0000000005007211 */ /* 0x000fc800078e48ff */
[----:B------:R-:W-:-:S04]  /*00d0*/  LEA.HI R3, R3, R0, RZ, 0xc ;  /* 0x0000000003037211 */ /* 0x000fc800078f60ff */
[----:B------:R-:W-:-:S05]  /*00e0*/  SHF.R.S32.HI R3, RZ, 0xc, R3 ;  /* 0x0000000cff037819 */ /* 0x000fca0000011403 */
[----:B------:R-:W-:-:S05]  /*00f0*/  IMAD.HI R2, R3, -0x49f49f49, R2 ;  /* 0xb60b60b703027827 */ /* 0x000fca00078e0202 */
[----:B------:R-:W-:-:S04]  /*0100*/  SHF.R.U32.HI R5, RZ, 0x1f, R2 ;  /* 0x0000001fff057819 */ /* 0x000fc80000011602 */
[----:B------:R-:W-:-:S05]  /*0110*/  LEA.HI.SX32 R5, R2, R5, 0x19 ;  /* 0x0000000502057211 */ /* 0x000fca00078fcaff */
[----:B------:R-:W-:Y:S02]  /*0120*/  IMAD R13, R5, -0xb4, R3 ;  /* 0xffffff4c050d7824 */ /* 0x000fe400078e0203 */
[----:B------:R-:W1:Y:S02]  /*0130*/  LDC.64 R2, c[0x0][0x210] ;  /* 0x00008400ff027b82 */ /* 0x000e640000000a00 */
[----:B--2---:R-:W-:-:S06]  /*0140*/  IMAD.WIDE R6, R13, 0x4, R6 ;  /* 0x000000040d067825 */ /* 0x004fcc00078e0206 */
[----:B------:R-:W2:Y:S01]  /*0150*/  LDG.E.EL R6, desc[UR4][R6.64] ;  /* 0x0000000406067981 */ /* 0x000ea2000c2e1900 */
[----:B------:R-:W3:Y:S01]  /*0160*/  LDC.64 R4, c[0x0][0x218] ;  /* 0x00008600ff047b82 */ /* 0x000ee20000000a00 */
[----:B----4-:R-:W-:-:S04]  /*0170*/  IMAD.WIDE R8, R13, 0x4, R8 ;  /* 0x000000040d087825 */ /* 0x010fc800078e0208 */
[----:B-----5:R-:W-:Y:S02]  /*0180*/  IMAD.WIDE R10, R13, 0x4, R10 ;  /* 0x000000040d0a7825 */ /* 0x020fe400078e020a */
[----:B------:R-:W4:Y:S04]  /*0190*/  LDG.E.EL R8, desc[UR4][R8.64] ;  /* 0x0000000408087981 */ /* 0x000f28000c2e1900 */
[----:B------:R-:W4:Y:S01]  /*01a0*/  LDG.E.EL R11, desc[UR4][R10.64] ;  /* 0x000000040a0b7981 */ /* 0x000f22000c2e1900 */
[----:B-1----:R-:W-:-:S06]  /*01b0*/  IMAD.WIDE R2, R0, 0x4, R2 ;  /* 0x0000000400027825 */ /* 0x002fcc00078e0202 */
[----:B------:R-:W5:Y:S01]  /*01c0*/  LDG.E.64 R2, desc[UR4][R2.64] ;  /* 0x0000000402027981 */ /* 0x000f62000c1e1b00 */
[----:B---3--:R-:W-:-:S05]  /*01d0*/  IMAD.WIDE R4, R13, 0x4, R4 ;  /* 0x000000040d047825 */ /* 0x008fca00078e0204 */
[----:B------:R1:W5:Y:S01]  /*01e0*/  LDG.E.EL R12, desc[UR4][R4.64] ;  /* 0x00000004040c7981 */ /* 0x000362000c2e1900 */
[----:B------:R-:W-:Y:S01]  /*01f0*/  MOV R14, 0x3e800000 ;  /* 0x3e800000000e7802 */ /* 0x000fe20000000f00 */
[----:B-1----:R-:W1:Y:S02]  /*0200*/  LDC.64 R4, c[0x0][0x238] ;  /* 0x00008e00ff047b82 */ /* 0x002e640000000a00 */
[----:B-1----:R-:W-:-:S04]  /*0210*/  IMAD.WIDE R4, R0, 0x4, R4 ;  /* 0x0000000400047825 */ /* 0x002fc800078e0204 */
[----:B--2---:R-:W-:-:S04]  /*0220*/  FADD R6, R6, 9.9999997473787516356e-06 ;  /* 0x3727c5ac06067421 */ /* 0x004fc80000000000 */
[----:B------:R-:W1:Y:S02]  /*0230*/  MUFU.SQRT R7, R6 ;  /* 0x0000000600077308 */ /* 0x000e640000002000 */
[C---:B-1----:R-:W-:Y:S02]  /*0240*/  FSETP.GT.AND P0, PT, R7.reuse, 8.50705917302346158658e+37, PT ;  /* 0x7e8000000700780b */ /* 0x042fe40003f04000 */
[----:B------:R-:W-:-:S11]  /*0250*/  FSETP.GEU.AND P1, PT, R7, 1.175494350822287508e-38, PT ;  /* 0x008000000700780b */ /* 0x000fd60003f2e000 */
[----:B------:R-:W-:-:S04]  /*0260*/  @P0 FMUL R7, R7, 0.25 ;  /* 0x3e80000007070820 */ /* 0x000fc80000400000 */
[----:B------:R-:W-:-:S06]  /*0270*/  @!P1 FMUL R7, R7, 16777216 ;  /* 0x4b80000007079820 */ /* 0x000fcc0000400000 */
[----:B------:R-:W1:Y:S01]  /*0280*/  MUFU.RCP R7, R7 ;  /* 0x0000000700077308 */ /* 0x000e620000001000 */
[----:B------:R-:W-:Y:S01]  /*0290*/  FSEL R14, R14, 1, P0 ;  /* 0x3f8000000e0e7808 */ /* 0x000fe20000000000 */
[----:B-----5:R-:W-:-:S04]  /*02a0*/  FADD R2, R2, -R12 ;  /* 0x8000000c02027221 */ /* 0x020fc80000000000 */
[----:B------:R-:W-:Y:S01]  /*02b0*/  @!P1 FMUL R14, R14, 16777216 ;  /* 0x4b8000000e0e9820 */ /* 0x000fe20000400000 */
[----:B------:R-:W-:-:S03]  /*02c0*/  FADD R3, R3, -R12 ;  /* 0x8000000c03037221 */ /* 0x000fc60000000000 */
[----:B-1----:R-:W-:-:S04]  /*02d0*/  FMUL R14, R7, R14 ;  /* 0x0000000e070e7220 */ /* 0x002fc80000400000 */
[-C--:B------:R-:W-:Y:S01]  /*02e0*/  FMUL R2, R2, R14.reuse ;  /* 0x0000000e02027220 */ /* 0x080fe20000400000 */
[----:B------:R-:W-:-:S03]  /*02f0*/  FMUL R14, R3, R14 ;  /* 0x0000000e030e7220 */ /* 0x000fc60000400000 */
[C-C-:B----4-:R-:W-:Y:S01]  /*0300*/  FFMA R2, R8.reuse, R2, R11.reuse ;  /* 0x0000000208027223 */ /* 0x150fe2000000000b */
[----:B------:R-:W-:-:S04]  /*0310*/  FFMA R14, R8, R14, R11 ;  /* 0x0000000e080e7223 */ /* 0x000fc8000000000b */
[----:B------:R-:W-:Y:S02]  /*0320*/  FSETP.GEU.AND P0, PT, R2, RZ, PT ;  /* 0x000000ff0200720b */ /* 0x000fe40003f0e000 */
[----:B------:R-:W-:Y:S02]  /*0330*/  FSETP.GEU.AND P1, PT, R14, RZ, PT ;  /* 0x000000ff0e00720b */ /* 0x000fe40003f2e000 */
[----:B------:R-:W-:Y:S02]  /*0340*/  FSEL R2, R2, RZ, P0 ;  /* 0x000000ff02027208 */ /* 0x000fe40000000000 */
[----:B------:R-:W-:-:S05]  /*0350*/  FSEL R3, R14, RZ, P1 ;  /* 0x000000ff0e037208 */ /* 0x000fca0000800000 */
[----:B------:R-:W-:Y:S01]  /*0360*/  STG.E.64 desc[UR4][R4.64], R2 ;  /* 0x0000000204007986 */ /* 0x000fe2000c101b04 */
[----:B------:R-:W-:Y:S05]  /*0370*/  EXIT ;  /* 0x000000000000794d */ /* 0x000fea0003800000 */
.L_x_0:
[----:B------:R-:W-:-:S00]  /*0380*/  BRA `(.L_x_0) ;  /* 0xfffffffc00fc7947 */ /* 0x000fc0000383ffff */
[----:B------:R-:W-:-:S00]  /*0390*/  NOP ;  /* 0x0000000000007918 */ /* 0x000fc00000000000 */
        /* <DEDUP_REMOVED lines=14> */
.L_x_1:


//--------------------- .nv.global.init           --------------------------
	.section	.nv.global.init,"aw",@progbits
.nv.global.init:
	.type		_$_str,@object
	.size		_$_str,(_$_str_$_2 - _$_str)
_$_str:
        /*0000*/ 	.byte	0x5f, 0x5f, 0x43, 0x55, 0x44, 0x41, 0x5f, 0x46, 0x54, 0x5a, 0x00
	.type		_$_str_$_2,@object
	.size		_$_str_$_2,(.L_1 - _$_str_$_2)
_$_str_$_2:
        /*000b*/ 	.byte	0x5f, 0x5f, 0x43, 0x55, 0x44, 0x41, 0x5f, 0x50, 0x52, 0x45, 0x43, 0x5f, 0x53, 0x51, 0x52, 0x54
        /*001b*/ 	.byte	0x00
.L_1:


//--------------------- .nv.constant0.triton_poi_fused__native_batch_norm_legit_no_training_relu_22 --------------------------
	.section	.nv.constant0.triton_poi_fused__native_batch_norm_legit_no_training_relu_22,"a",@progbits
	.sectionflags	@""
	.align	4
.nv.constant0.triton_poi_fused__native_batch_norm_legit_no_training_relu_22:
	.zero		580
